	.headerflags	@"EF_CUDA_TEXMODE_UNIFIED EF_CUDA_64BIT_ADDRESS EF_CUDA_ACCELERATORS EF_CUDA_SM90 EF_CUDA_VIRTUAL_SM(EF_CUDA_SM90)"
	.elftype	@"ET_EXEC"


//--------------------- .nv.info                  --------------------------
	.section	.nv.info,"",@"SHT_CUDA_INFO"
	.align	4


	//----- nvinfo : EIATTR_REGCOUNT
	.align		4
        /*0000*/ 	.byte	0x04, 0x2f
        /*0002*/ 	.short	(.L_3 - .L_2)
	.align		4
.L_2:
        /*0004*/ 	.word	index@(triton_poi_fused__native_batch_norm_legit_no_training_silu_32)
        /*0008*/ 	.word	0x00000010


	//----- nvinfo : EIATTR_MIN_STACK_SIZE
	.align		4
.L_3:
        /*000c*/ 	.byte	0x04, 0x12
        /*000e*/ 	.short	(.L_5 - .L_4)
	.align		4
.L_4:
        /*0010*/ 	.word	index@(triton_poi_fused__native_batch_norm_legit_no_training_silu_32)
        /*0014*/ 	.word	0x00000000


	//----- nvinfo : EIATTR_FRAME_SIZE
	.align		4
.L_5:
        /*0018*/ 	.byte	0x04, 0x11
        /*001a*/ 	.short	(.L_7 - .L_6)
	.align		4
.L_6:
        /*001c*/ 	.word	index@(triton_poi_fused__native_batch_norm_legit_no_training_silu_32)
        /*0020*/ 	.word	0x00000000


	//----- nvinfo : EIATTR_MIN_STACK_SIZE
	.align		4
.L_7:
        /*0024*/ 	.byte	0x04, 0x12
        /*0026*/ 	.short	(.L_9 - .L_8)
	.align		4
.L_8:
        /*0028*/ 	.word	index@(triton_poi_fused__native_batch_norm_legit_no_training_silu_32)
        /*002c*/ 	.word	0x00000000
.L_9:


//--------------------- .nv.info.triton_poi_fused__native_batch_norm_legit_no_training_silu_32 --------------------------
	.section	.nv.info.triton_poi_fused__native_batch_norm_legit_no_training_silu_32,"",@"SHT_CUDA_INFO"
	.sectionflags	@""
	.align	4


	//----- nvinfo : EIATTR_CUDA_API_VERSION
	.align		4
        /*0000*/ 	.byte	0x04, 0x37
        /*0002*/ 	.short	(.L_11 - .L_10)
.L_10:
        /*0004*/ 	.word	0x0000007c


	//----- nvinfo : EIATTR_KPARAM_INFO
	.align		4
.L_11:
        /*0008*/ 	.byte	0x04, 0x17
        /*000a*/ 	.short	(.L_13 - .L_12)
.L_12:
        /*000c*/ 	.word	0x00000000
        /*0010*/ 	.short	0x0006
        /*0012*/ 	.short	0x0030
        /*0014*/ 	.byte	0x00, 0xf0, 0x11, 0x00


	//----- nvinfo : EIATTR_KPARAM_INFO
	.align		4
.L_13:
        /*0018*/ 	.byte	0x04, 0x17
        /*001a*/ 	.short	(.L_15 - .L_14)
.L_14:
        /*001c*/ 	.word	0x00000000
        /*0020*/ 	.short	0x0005
        /*0022*/ 	.short	0x0028
        /*0024*/ 	.byte	0x00, 0xf4, 0x21, 0x00


	//----- nvinfo : EIATTR_KPARAM_INFO
	.align		4
.L_15:
        /*0028*/ 	.byte	0x04, 0x17
        /*002a*/ 	.short	(.L_17 - .L_16)
.L_16:
        /*002c*/ 	.word	0x00000000
        /*0030*/ 	.short	0x0004
        /*0032*/ 	.short	0x0020
        /*0034*/ 	.byte	0x00, 0xf4, 0x21, 0x00


	//----- nvinfo : EIATTR_KPARAM_INFO
	.align		4
.L_17:
        /*0038*/ 	.byte	0x04, 0x17
        /*003a*/ 	.short	(.L_19 - .L_18)
.L_18:
        /*003c*/ 	.word	0x00000000
        /*0040*/ 	.short	0x0003
        /*0042*/ 	.short	0x0018
        /*0044*/ 	.byte	0x00, 0xf4, 0x21, 0x00


	//----- nvinfo : EIATTR_KPARAM_INFO
	.align		4
.L_19:
        /*0048*/ 	.byte	0x04, 0x17
        /*004a*/ 	.short	(.L_21 - .L_20)
.L_20:
        /*004c*/ 	.word	0x00000000
        /*0050*/ 	.short	0x0002
        /*0052*/ 	.short	0x0010
        /*0054*/ 	.byte	0x00, 0xf4, 0x21, 0x00


	//----- nvinfo : EIATTR_KPARAM_INFO
	.align		4
.L_21:
        /*0058*/ 	.byte	0x04, 0x17
        /*005a*/ 	.short	(.L_23 - .L_22)
.L_22:
        /*005c*/ 	.word	0x00000000
        /*0060*/ 	.short	0x0001
        /*0062*/ 	.short	0x0008
        /*0064*/ 	.byte	0x00, 0xf4, 0x21, 0x00


	//----- nvinfo : EIATTR_KPARAM_INFO
	.align		4
.L_23:
        /*0068*/ 	.byte	0x04, 0x17
        /*006a*/ 	.short	(.L_25 - .L_24)
.L_24:
        /*006c*/ 	.word	0x00000000
        /*0070*/ 	.short	0x0000
        /*0072*/ 	.short	0x0000
        /*0074*/ 	.byte	0x00, 0xf4, 0x21, 0x00


	//----- nvinfo : EIATTR_SPARSE_MMA_MASK
	.align		4
.L_25:
        /*0078*/ 	.byte	0x03, 0x50
        /*007a*/ 	.short	0x0000


	//----- nvinfo : EIATTR_MAXREG_COUNT
	.align		4
        /*007c*/ 	.byte	0x03, 0x1b
        /*007e*/ 	.short	0x00ff


	//----- nvinfo : EIATTR_EXIT_INSTR_OFFSETS
	.align		4
        /*0080*/ 	.byte	0x04, 0x1c
        /*0082*/ 	.short	(.L_27 - .L_26)


	//   ....[0]....
.L_26:
        /*0084*/ 	.word	0x00000370


	//----- nvinfo : EIATTR_REQNTID
	.align		4
.L_27:
        /*0088*/ 	.byte	0x04, 0x10
        /*008a*/ 	.short	(.L_29 - .L_28)
.L_28:
        /*008c*/ 	.word	0x00000080
        /*0090*/ 	.word	0x00000001
        /*0094*/ 	.word	0x00000001


	//----- nvinfo : EIATTR_CBANK_PARAM_SIZE
	.align		4
.L_29:
        /*0098*/ 	.byte	0x03, 0x19
        /*009a*/ 	.short	0x0034


	//----- nvinfo : EIATTR_PARAM_CBANK
	.align		4
        /*009c*/ 	.byte	0x04, 0x0a
        /*009e*/ 	.short	(.L_31 - .L_30)
	.align		4
.L_30:
        /*00a0*/ 	.word	index@(.nv.constant0.triton_poi_fused__native_batch_norm_legit_no_training_silu_32)
        /*00a4*/ 	.short	0x0210
        /*00a6*/ 	.short	0x0034


	//----- nvinfo : EIATTR_SW_WAR
	.align		4
.L_31:
        /*00a8*/ 	.byte	0x04, 0x36
        /*00aa*/ 	.short	(.L_33 - .L_32)
.L_32:
        /*00ac*/ 	.word	0x00000008
.L_33:


//--------------------- .nv.callgraph             --------------------------
	.section	.nv.callgraph,"",@"SHT_CUDA_CALLGRAPH"
	.align	4
	.sectionentsize	8
	.align		4
        /*0000*/ 	.word	0x00000000
	.align		4
        /*0004*/ 	.word	0xffffffff
	.align		4
        /*0008*/ 	.word	0x00000000
	.align		4
        /*000c*/ 	.word	0xfffffffe
	.align		4
        /*0010*/ 	.word	0x00000000
	.align		4
        /*0014*/ 	.word	0xfffffffd
	.align		4
        /*0018*/ 	.word	0x00000000
	.align		4
        /*001c*/ 	.word	0xfffffffc


//--------------------- .nv.constant4             --------------------------
	.section	.nv.constant4,"a",@progbits
	.align	8
	.align		8
.nv.constant4:
        /*0000*/ 	.dword	_$_str
	.align		8
        /*0008*/ 	.dword	_$_str_$_2


//--------------------- .text.triton_poi_fused__native_batch_norm_legit_no_training_silu_32 --------------------------
	.section	.text.triton_poi_fused__native_batch_norm_legit_no_training_silu_32,"ax",@progbits
	.align	128
        .global         triton_poi_fused__native_batch_norm_legit_no_training_silu_32
        .type           triton_poi_fused__native_batch_norm_legit_no_training_silu_32,@function
        .size           triton_poi_fused__native_batch_norm_legit_no_training_silu_32,(.L_x_1 - triton_poi_fused__native_batch_norm_legit_no_training_silu_32)
        .other          triton_poi_fused__native_batch_norm_legit_no_training_silu_32,@"STO_CUDA_ENTRY STV_DEFAULT"
triton_poi_fused__native_batch_norm_legit_no_training_silu_32:
.text.triton_poi_fused__native_batch_norm_legit_no_training_silu_32:
[----:B------:R-:W-:Y:S01]  /*0000*/  LDC R1, c[0x0][0x28] ;  /* 0x00000a00ff017b82 */ /* 0x000fe20000000800 */
[----:B------:R-:W1:Y:S07]  /*0010*/  S2R R0, SR_TID.X ;  /* 0x0000000000007919 */ /* 0x000e6e0000002100 */
[----:B------:R-:W2:Y:S01]  /*0020*/  LDC.64 R6, c[0x0][0x228] ;  /* 0x00008a00ff067b82 */ /* 0x000ea20000000a00 */
[----:B------:R-:W-:Y:S01]  /*0030*/  ULDC.64 UR4, c[0x0][0x208] ;  /* 0x0000820000047ab9 */ /* 0x000fe20000000a00 */
[----:B------:R-:W3:Y:S06]  /*0040*/  S2R R3, SR_CTAID.X ;  /* 0x0000000000037919 */ /* 0x000eec0000002500 */
[----:B------:R-:W4:Y:S08]  /*0050*/  LDC.64 R4, c[0x0][0x220] ;  /* 0x00008800ff047b82 */ /* 0x000f300000000a00 */
[----:B------:R-:W5:Y:S08]  /*0060*/  LDC.64 R8, c[0x0][0x230] ;  /* 0x00008c00ff087b82 */ /* 0x000f700000000a00 */
[----:B------:R-:W5:Y:S01]  /*0070*/  LDC.64 R10, c[0x0][0x238] ;  /* 0x00008e00ff0a7b82 */ /* 0x000f620000000a00 */
[----:B-1----:R-:W-:-:S04]  /*0080*/  LOP3.LUT R0, R0, 0x7f, RZ, 0xc0, !PT ;  /* 0x0000007f00007812 */ /* 0x002fc800078ec0ff */
[----:B---3--:R-:W-:-:S05]  /*0090*/  LEA R0, R3, R0, 0x7 ;  /* 0x0000000003007211 */ /* 0x008fca00078e38ff */
[----:B------:R-:W-:-:S05]  /*00a0*/  IMAD.HI R2, R0, 0x2aaaaaab, RZ ;  /* 0x2aaaaaab00027827 */ /* 0x000fca00078e02ff */
[----:B------:R-:W-:-:S04]  /*00b0*/  SHF.R.U32.HI R3, RZ, 0x1f, R2 ;  /* 0x0000001fff037819 */ /* 0x000fc80000011602 */
[----:B------:R-:W-:-:S05]  /*00c0*/  LEA.HI R3, R2, R3, RZ, 0x19 ;  /* 0x0000000302037211 */ /* 0x000fca00078fc8ff */
[----:B------:R-:W-:Y:S02]  /*00d0*/  IMAD R13, R3, -0x300, R0 ;  /* 0xfffffd00030d7824 */ /* 0x000fe400078e0200 */
[----:B------:R-:W1:Y:S02]  /*00e0*/  LDC.64 R2, c[0x0][0x218] ;  /* 0x00008600ff027b82 */ /* 0x000e640000000a00 */
[----:B--2---:R-:W-:-:S06]  /*00f0*/  IMAD.WIDE R6, R13, 0x4, R6 ;  /* 0x000000040d067825 */ /* 0x004fcc00078e0206 */
[----:B------:R-:W2:Y:S01]  /*0100*/  LDG.E.EL R6, desc[UR4][R6.64] ;  /* 0x0000000406067981 */ /* 0x000ea2000c2e1900 */
[----:B----4-:R-:W-:-:S04]  /*0110*/  IMAD.WIDE R4, R13, 0x4, R4 ;  /* 0x000000040d047825 */ /* 0x010fc800078e0204 */
[C---:B-----5:R-:W-:Y:S02]  /*0120*/  IMAD.WIDE R8, R13.reuse, 0x4, R8 ;  /* 0x000000040d087825 */ /* 0x060fe400078e0208 */
[----:B------:R3:W4:Y:S02]  /*0130*/  LDG.E.EL R5, desc[UR4][R4.64] ;  /* 0x0000000404057981 */ /* 0x000724000c2e1900 */
[----:B0-----:R-:W-:Y:S02]  /*0140*/  IMAD.WIDE R10, R13, 0x4, R10 ;  /* 0x000000040d0a7825 */ /* 0x001fe400078e020a */
[----:B------:R-:W5:Y:S04]  /*0150*/  LDG.E.EL R8, desc[UR4][R8.64] ;  /* 0x0000000408087981 */ /* 0x000f68000c2e1900 */
[----:B------:R-:W5:Y:S01]  /*0160*/  LDG.E.EL R11, desc[UR4][R10.64] ;  /* 0x000000040a0b7981 */ /* 0x000f62000c2e1900 */
[----:B-1----:R-:W-:-:S06]  /*0170*/  IMAD.WIDE R2, R0, 0x4, R2 ;  /* 0x0000000400027825 */ /* 0x002fcc00078e0202 */
[----:B------:R-:W4:Y:S01]  /*0180*/  LDG.E R2, desc[UR4][R2.64] ;  /* 0x0000000402027981 */ /* 0x000f22000c1e1900 */
[----:B------:R-:W-:Y:S01]  /*0190*/  HFMA2.MMA R12, -RZ, RZ, 1.625, 0 ;  /* 0x3e800000ff0c7435 */ /* 0x000fe200000001ff */
[----:B--2---:R-:W-:-:S04]  /*01a0*/  FADD R6, R6, 0.0010000000474974513054 ;  /* 0x3a83126f06067421 */ /* 0x004fc80000000000 */
[----:B------:R-:W0:Y:S02]  /*01b0*/  MUFU.SQRT R7, R6 ;  /* 0x0000000600077308 */ /* 0x000e240000002000 */
[C---:B0-----:R-:W-:Y:S02]  /*01c0*/  FSETP.GT.AND P0, PT, R7.reuse, 8.50705917302346158658e+37, PT ;  /* 0x7e8000000700780b */ /* 0x041fe40003f04000 */
[----:B------:R-:W-:-:S11]  /*01d0*/  FSETP.GEU.AND P1, PT, R7, 1.175494350822287508e-38, PT ;  /* 0x008000000700780b */ /* 0x000fd60003f2e000 */
[----:B------:R-:W-:-:S04]  /*01e0*/  @P0 FMUL R7, R7, 0.25 ;  /* 0x3e80000007070820 */ /* 0x000fc80000400000 */
[----:B------:R-:W-:-:S06]  /*01f0*/  @!P1 FMUL R7, R7, 16777216 ;  /* 0x4b80000007079820 */ /* 0x000fcc0000400000 */
[----:B------:R-:W0:Y:S01]  /*0200*/  MUFU.RCP R7, R7 ;  /* 0x0000000700077308 */ /* 0x000e220000001000 */
[----:B---3--:R-:W-:Y:S01]  /*0210*/  FSEL R4, R12, 1, P0 ;  /* 0x3f8000000c047808 */ /* 0x008fe20000000000 */
[----:B----4-:R-:W-:-:S04]  /*0220*/  FADD R2, R2, -R5 ;  /* 0x8000000502027221 */ /* 0x010fc80000000000 */
[----:B------:R-:W-:-:S04]  /*0230*/  @!P1 FMUL R4, R4, 16777216 ;  /* 0x4b80000004049820 */ /* 0x000fc80000400000 */
[----:B0-----:R-:W-:-:S04]  /*0240*/  FMUL R3, R7, R4 ;  /* 0x0000000407037220 */ /* 0x001fc80000400000 */
[----:B------:R-:W-:-:S04]  /*0250*/  FMUL R2, R2, R3 ;  /* 0x0000000302027220 */ /* 0x000fc80000400000 */
[----:B-----5:R-:W-:-:S04]  /*0260*/  FFMA R8, R8, R2, R11 ;  /* 0x0000000208087223 */ /* 0x020fc8000000000b */
[----:B------:R-:W-:-:S04]  /*0270*/  FADD R2, RZ, -R8 ;  /* 0x80000008ff027221 */ /* 0x000fc80000000000 */
[----:B------:R-:W-:-:S05]  /*0280*/  FMUL R4, R2, 1.4426950216293334961 ;  /* 0x3fb8aa3b02047820 */ /* 0x000fca0000400000 */
[----:B------:R-:W-:-:S13]  /*0290*/  FSETP.GEU.AND P0, PT, R4, -126, PT ;  /* 0xc2fc00000400780b */ /* 0x000fda0003f0e000 */
[----:B------:R-:W-:-:S04]  /*02a0*/  @!P0 FMUL R4, R4, 0.5 ;  /* 0x3f00000004048820 */ /* 0x000fc80000400000 */
[----:B------:R-:W0:Y:S02]  /*02b0*/  MUFU.EX2 R2, R4 ;  /* 0x0000000400027308 */ /* 0x000e240000000800 */
[----:B0-----:R-:W-:-:S04]  /*02c0*/  @!P0 FMUL R2, R2, R2 ;  /* 0x0000000202028220 */ /* 0x001fc80000400000 */
[----:B------:R-:W-:Y:S02]  /*02d0*/  FADD R5, R2, 1 ;  /* 0x3f80000002057421 */ /* 0x000fe40000000000 */
[----:B------:R-:W0:Y:S03]  /*02e0*/  LDC.64 R2, c[0x0][0x210] ;  /* 0x00008400ff027b82 */ /* 0x000e260000000a00 */
[----:B------:R-:W-:-:S13]  /*02f0*/  FSETP.GT.AND P0, PT, R5, 8.50705917302346158658e+37, PT ;  /* 0x7e8000000500780b */ /* 0x000fda0003f04000 */
[----:B------:R-:W-:-:S06]  /*0300*/  @P0 FMUL R5, R5, 0.25 ;  /* 0x3e80000005050820 */ /* 0x000fcc0000400000 */
[----:B------:R-:W1:Y:S01]  /*0310*/  MUFU.RCP R5, R5 ;  /* 0x0000000500057308 */ /* 0x000e620000001000 */
[----:B------:R-:W-:Y:S01]  /*0320*/  FSEL R6, R12, 1, P0 ;  /* 0x3f8000000c067808 */ /* 0x000fe20000000000 */
[----:B0-----:R-:W-:-:S04]  /*0330*/  IMAD.WIDE R2, R0, 0x4, R2 ;  /* 0x0000000400027825 */ /* 0x001fc800078e0202 */
[----:B-1----:R-:W-:-:S04]  /*0340*/  FMUL R7, R5, R6 ;  /* 0x0000000605077220 */ /* 0x002fc80000400000 */
[----:B------:R-:W-:-:S05]  /*0350*/  FMUL R7, R8, R7 ;  /* 0x0000000708077220 */ /* 0x000fca0000400000 */
[----:B------:R-:W-:Y:S01]  /*0360*/  STG.E desc[UR4][R2.64], R7 ;  /* 0x0000000702007986 */ /* 0x000fe2000c101904 */
[----:B------:R-:W-:Y:S05]  /*0370*/  EXIT ;  /* 0x000000000000794d */ /* 0x000fea0003800000 */
.L_x_0:
[----:B------:R-:W-:-:S00]  /*0380*/  BRA `(.L_x_0) ;  /* 0xfffffffc00fc7947 */ /* 0x000fc0000383ffff */
[----:B------:R-:W-:-:S00]  /*0390*/  NOP ;  /* 0x0000000000007918 */ /* 0x000fc00000000000 */
        /* <DEDUP_REMOVED lines=14> */
.L_x_1:


//--------------------- .nv.global.init           --------------------------
	.section	.nv.global.init,"aw",@progbits
.nv.global.init:
	.type		_$_str,@object
	.size		_$_str,(_$_str_$_2 - _$_str)
_$_str:
        /*0000*/ 	.byte	0x5f, 0x5f, 0x43, 0x55, 0x44, 0x41, 0x5f, 0x46, 0x54, 0x5a, 0x00
	.type		_$_str_$_2,@object
	.size		_$_str_$_2,(.L_1 - _$_str_$_2)
_$_str_$_2:
        /*000b*/ 	.byte	0x5f, 0x5f, 0x43, 0x55, 0x44, 0x41, 0x5f, 0x50, 0x52, 0x45, 0x43, 0x5f, 0x53, 0x51, 0x52, 0x54
        /*001b*/ 	.byte	0x00
.L_1:


//--------------------- .nv.constant0.triton_poi_fused__native_batch_norm_legit_no_training_silu_32 --------------------------
	.section	.nv.constant0.triton_poi_fused__native_batch_norm_legit_no_training_silu_32,"a",@progbits
	.sectionflags	@""
	.align	4
.nv.constant0.triton_poi_fused__native_batch_norm_legit_no_training_silu_32:
	.zero		580
